//
// Generated by NVIDIA NVVM Compiler
//
// Compiler Build ID: CL-36424714
// Cuda compilation tools, release 13.0, V13.0.88
// Based on NVVM 20.0.0
//

.version 9.0
.target sm_100
.address_size 64

	// .globl	_Z12dependentOpsPKfS0_Pfi

.visible .entry _Z12dependentOpsPKfS0_Pfi(
	.param .u64 .ptr .align 1 _Z12dependentOpsPKfS0_Pfi_param_0,
	.param .u64 .ptr .align 1 _Z12dependentOpsPKfS0_Pfi_param_1,
	.param .u64 .ptr .align 1 _Z12dependentOpsPKfS0_Pfi_param_2,
	.param .u32 _Z12dependentOpsPKfS0_Pfi_param_3
)
{
	.reg .pred 	%p<2>;
	.reg .b32 	%r<6>;
	.reg .b32 	%f<6>;
	.reg .b64 	%rd<11>;

	ld.param.u64 	%rd1, [_Z12dependentOpsPKfS0_Pfi_param_0];
	ld.param.u64 	%rd2, [_Z12dependentOpsPKfS0_Pfi_param_1];
	ld.param.u64 	%rd3, [_Z12dependentOpsPKfS0_Pfi_param_2];
	ld.param.u32 	%r2, [_Z12dependentOpsPKfS0_Pfi_param_3];
	mov.u32 	%r3, %ctaid.x;
	mov.u32 	%r4, %ntid.x;
	mov.u32 	%r5, %tid.x;
	mad.lo.s32 	%r1, %r3, %r4, %r5;
	setp.ge.s32 	%p1, %r1, %r2;
	@%p1 bra 	$L__BB0_2;
	cvta.to.global.u64 	%rd4, %rd1;
	cvta.to.global.u64 	%rd5, %rd2;
	cvta.to.global.u64 	%rd6, %rd3;
	mul.wide.s32 	%rd7, %r1, 4;
	add.s64 	%rd8, %rd4, %rd7;
	ld.global.f32 	%f1, [%rd8];
	add.s64 	%rd9, %rd5, %rd7;
	ld.global.f32 	%f2, [%rd9];
	fma.rn.f32 	%f3, %f1, %f1, 0f3F800000;
	fma.rn.f32 	%f4, %f2, %f2, %f3;
	sqrt.rn.f32 	%f5, %f4;
	add.s64 	%rd10, %rd6, %rd7;
	st.global.f32 	[%rd10], %f5;
$L__BB0_2:
	ret;

}
	// .globl	_Z14independentOpsPKfS0_Pfi
.visible .entry _Z14independentOpsPKfS0_Pfi(
	.param .u64 .ptr .align 1 _Z14independentOpsPKfS0_Pfi_param_0,
	.param .u64 .ptr .align 1 _Z14independentOpsPKfS0_Pfi_param_1,
	.param .u64 .ptr .align 1 _Z14independentOpsPKfS0_Pfi_param_2,
	.param .u32 _Z14independentOpsPKfS0_Pfi_param_3
)
{
	.reg .pred 	%p<2>;
	.reg .b32 	%r<6>;
	.reg .b32 	%f<6>;
	.reg .b64 	%rd<11>;

	ld.param.u64 	%rd1, [_Z14independentOpsPKfS0_Pfi_param_0];
	ld.param.u64 	%rd2, [_Z14independentOpsPKfS0_Pfi_param_1];
	ld.param.u64 	%rd3, [_Z14independentOpsPKfS0_Pfi_param_2];
	ld.param.u32 	%r2, [_Z14independentOpsPKfS0_Pfi_param_3];
	mov.u32 	%r3, %ctaid.x;
	mov.u32 	%r4, %ntid.x;
	mov.u32 	%r5, %tid.x;
	mad.lo.s32 	%r1, %r3, %r4, %r5;
	setp.ge.s32 	%p1, %r1, %r2;
	@%p1 bra 	$L__BB1_2;
	cvta.to.global.u64 	%rd4, %rd1;
	cvta.to.global.u64 	%rd5, %rd2;
	cvta.to.global.u64 	%rd6, %rd3;
	mul.wide.s32 	%rd7, %r1, 4;
	add.s64 	%rd8, %rd4, %rd7;
	ld.global.f32 	%f1, [%rd8];
	add.s64 	%rd9, %rd5, %rd7;
	ld.global.f32 	%f2, [%rd9];
	mul.f32 	%f3, %f2, %f2;
	fma.rn.f32 	%f4, %f1, %f1, %f3;
	sqrt.rn.f32 	%f5, %f4;
	add.s64 	%rd10, %rd6, %rd7;
	st.global.f32 	[%rd10], %f5;
$L__BB1_2:
	ret;

}
	// .globl	_Z22multipleIndependentOpsPKfS0_S0_S0_Pfi
.visible .entry _Z22multipleIndependentOpsPKfS0_S0_S0_Pfi(
	.param .u64 .ptr .align 1 _Z22multipleIndependentOpsPKfS0_S0_S0_Pfi_param_0,
	.param .u64 .ptr .align 1 _Z22multipleIndependentOpsPKfS0_S0_S0_Pfi_param_1,
	.param .u64 .ptr .align 1 _Z22multipleIndependentOpsPKfS0_S0_S0_Pfi_param_2,
	.param .u64 .ptr .align 1 _Z22multipleIndependentOpsPKfS0_S0_S0_Pfi_param_3,
	.param .u64 .ptr .align 1 _Z22multipleIndependentOpsPKfS0_S0_S0_Pfi_param_4,
	.param .u32 _Z22multipleIndependentOpsPKfS0_S0_S0_Pfi_param_5
)
{
	.reg .pred 	%p<2>;
	.reg .b32 	%r<6>;
	.reg .b32 	%f<10>;
	.reg .b64 	%rd<17>;

	ld.param.u64 	%rd1, [_Z22multipleIndependentOpsPKfS0_S0_S0_Pfi_param_0];
	ld.param.u64 	%rd2, [_Z22multipleIndependentOpsPKfS0_S0_S0_Pfi_param_1];
	ld.param.u64 	%rd3, [_Z22multipleIndependentOpsPKfS0_S0_S0_Pfi_param_2];
	ld.param.u64 	%rd4, [_Z22multipleIndependentOpsPKfS0_S0_S0_Pfi_param_3];
	ld.param.u64 	%rd5, [_Z22multipleIndependentOpsPKfS0_S0_S0_Pfi_param_4];
	ld.param.u32 	%r2, [_Z22multipleIndependentOpsPKfS0_S0_S0_Pfi_param_5];
	mov.u32 	%r3, %ctaid.x;
	mov.u32 	%r4, %ntid.x;
	mov.u32 	%r5, %tid.x;
	mad.lo.s32 	%r1, %r3, %r4, %r5;
	setp.ge.s32 	%p1, %r1, %r2;
	@%p1 bra 	$L__BB2_2;
	cvta.to.global.u64 	%rd6, %rd1;
	cvta.to.global.u64 	%rd7, %rd2;
	cvta.to.global.u64 	%rd8, %rd3;
	cvta.to.global.u64 	%rd9, %rd4;
	cvta.to.global.u64 	%rd10, %rd5;
	mul.wide.s32 	%rd11, %r1, 4;
	add.s64 	%rd12, %rd6, %rd11;
	ld.global.f32 	%f1, [%rd12];
	add.s64 	%rd13, %rd7, %rd11;
	ld.global.f32 	%f2, [%rd13];
	add.s64 	%rd14, %rd8, %rd11;
	ld.global.f32 	%f3, [%rd14];
	add.s64 	%rd15, %rd9, %rd11;
	ld.global.f32 	%f4, [%rd15];
	mul.f32 	%f5, %f2, %f2;
	fma.rn.f32 	%f6, %f1, %f1, %f5;
	fma.rn.f32 	%f7, %f3, %f3, %f6;
	fma.rn.f32 	%f8, %f4, %f4, %f7;
	sqrt.rn.f32 	%f9, %f8;
	add.s64 	%rd16, %rd10, %rd11;
	st.global.f32 	[%rd16], %f9;
$L__BB2_2:
	ret;

}
	// .globl	_Z29stream_ordered_memory_examplev
.visible .entry _Z29stream_ordered_memory_examplev()
{


	ret;

}
	// .globl	_Z11tma_examplev
.visible .entry _Z11tma_examplev()
{


	ret;

}


// ===== COMPILED SASS (sm_100) =====

	.target	sm_100

	.elftype	@"ET_EXEC"


//--------------------- .note.nv.tkinfo           --------------------------
	.section	.note.nv.tkinfo,"",@"SHT_NOTE"
	.sectionflags	@"SHF_NOTE_NV_TKINFO"
	.tkinfo
        /*0018*/ 	.word	0x00000002
        /*0030*/ 	.string	""
        /*0030*/ 	.string	"ptxas"
        /*0030*/ 	.string	"Cuda compilation tools, release 13.0, V13.0.88"
        /*0030*/ 	.string	"Build cuda_13.0.r13.0/compiler.36424714_0"
        /*0030*/ 	.string	"-arch sm_100 -m 64 "



//--------------------- .note.nv.cuinfo           --------------------------
	.section	.note.nv.cuinfo,"",@"SHT_NOTE"
	.sectionflags	@"SHF_NOTE_NV_CUINFO"
        /*0018*/ 	.short	0x0002
        /*001a*/ 	.short	0x0064
        /*001c*/ 	.short	0x0082
	.zero		2


//--------------------- .nv.info                  --------------------------
	.section	.nv.info,"",@"SHT_CUDA_INFO"
	.align	4


	//----- nvinfo : EIATTR_REGCOUNT
	.align		4
        /*0000*/ 	.byte	0x04, 0x2f
        /*0002*/ 	.short	(.L_1 - .L_0)
	.align		4
.L_0:
        /*0004*/ 	.word	index@(_Z12dependentOpsPKfS0_Pfi)
        /*0008*/ 	.word	0x0000000b


	//----- nvinfo : EIATTR_FRAME_SIZE
	.align		4
.L_1:
        /*000c*/ 	.byte	0x04, 0x11
        /*000e*/ 	.short	(.L_3 - .L_2)
	.align		4
.L_2:
        /*0010*/ 	.word	index@($__internal_2_$__cuda_sm20_sqrt_rn_f32_slowpath)
        /*0014*/ 	.word	0x00000000


	//----- nvinfo : EIATTR_FRAME_SIZE
	.align		4
.L_3:
        /*0018*/ 	.byte	0x04, 0x11
        /*001a*/ 	.short	(.L_5 - .L_4)
	.align		4
.L_4:
        /*001c*/ 	.word	index@(_Z12dependentOpsPKfS0_Pfi)
        /*0020*/ 	.word	0x00000000


	//----- nvinfo : EIATTR_REGCOUNT
	.align		4
.L_5:
        /*0024*/ 	.byte	0x04, 0x2f
        /*0026*/ 	.short	(.L_7 - .L_6)
	.align		4
.L_6:
        /*0028*/ 	.word	index@(_Z14independentOpsPKfS0_Pfi)
        /*002c*/ 	.word	0x0000000b


	//----- nvinfo : EIATTR_FRAME_SIZE
	.align		4
.L_7:
        /*0030*/ 	.byte	0x04, 0x11
        /*0032*/ 	.short	(.L_9 - .L_8)
	.align		4
.L_8:
        /*0034*/ 	.word	index@($__internal_1_$__cuda_sm20_sqrt_rn_f32_slowpath)
        /*0038*/ 	.word	0x00000000


	//----- nvinfo : EIATTR_FRAME_SIZE
	.align		4
.L_9:
        /*003c*/ 	.byte	0x04, 0x11
        /*003e*/ 	.short	(.L_11 - .L_10)
	.align		4
.L_10:
        /*0040*/ 	.word	index@(_Z14independentOpsPKfS0_Pfi)
        /*0044*/ 	.word	0x00000000


	//----- nvinfo : EIATTR_REGCOUNT
	.align		4
.L_11:
        /*0048*/ 	.byte	0x04, 0x2f
        /*004a*/ 	.short	(.L_13 - .L_12)
	.align		4
.L_12:
        /*004c*/ 	.word	index@(_Z22multipleIndependentOpsPKfS0_S0_S0_Pfi)
        /*0050*/ 	.word	0x0000000f


	//----- nvinfo : EIATTR_FRAME_SIZE
	.align		4
.L_13:
        /*0054*/ 	.byte	0x04, 0x11
        /*0056*/ 	.short	(.L_15 - .L_14)
	.align		4
.L_14:
        /*0058*/ 	.word	index@($__internal_0_$__cuda_sm20_sqrt_rn_f32_slowpath)
        /*005c*/ 	.word	0x00000000


	//----- nvinfo : EIATTR_FRAME_SIZE
	.align		4
.L_15:
        /*0060*/ 	.byte	0x04, 0x11
        /*0062*/ 	.short	(.L_17 - .L_16)
	.align		4
.L_16:
        /*0064*/ 	.word	index@(_Z22multipleIndependentOpsPKfS0_S0_S0_Pfi)
        /*0068*/ 	.word	0x00000000


	//----- nvinfo : EIATTR_REGCOUNT
	.align		4
.L_17:
        /*006c*/ 	.byte	0x04, 0x2f
        /*006e*/ 	.short	(.L_19 - .L_18)
	.align		4
.L_18:
        /*0070*/ 	.word	index@(_Z29stream_ordered_memory_examplev)
        /*0074*/ 	.word	0x00000004


	//----- nvinfo : EIATTR_FRAME_SIZE
	.align		4
.L_19:
        /*0078*/ 	.byte	0x04, 0x11
        /*007a*/ 	.short	(.L_21 - .L_20)
	.align		4
.L_20:
        /*007c*/ 	.word	index@(_Z29stream_ordered_memory_examplev)
        /*0080*/ 	.word	0x00000000


	//----- nvinfo : EIATTR_REGCOUNT
	.align		4
.L_21:
        /*0084*/ 	.byte	0x04, 0x2f
        /*0086*/ 	.short	(.L_23 - .L_22)
	.align		4
.L_22:
        /*0088*/ 	.word	index@(_Z11tma_examplev)
        /*008c*/ 	.word	0x00000004


	//----- nvinfo : EIATTR_FRAME_SIZE
	.align		4
.L_23:
        /*0090*/ 	.byte	0x04, 0x11
        /*0092*/ 	.short	(.L_25 - .L_24)
	.align		4
.L_24:
        /*0094*/ 	.word	index@(_Z11tma_examplev)
        /*0098*/ 	.word	0x00000000


	//----- nvinfo : EIATTR_MIN_STACK_SIZE
	.align		4
.L_25:
        /*009c*/ 	.byte	0x04, 0x12
        /*009e*/ 	.short	(.L_27 - .L_26)
	.align		4
.L_26:
        /*00a0*/ 	.word	index@(_Z11tma_examplev)
        /*00a4*/ 	.word	0x00000000


	//----- nvinfo : EIATTR_MIN_STACK_SIZE
	.align		4
.L_27:
        /*00a8*/ 	.byte	0x04, 0x12
        /*00aa*/ 	.short	(.L_29 - .L_28)
	.align		4
.L_28:
        /*00ac*/ 	.word	index@(_Z29stream_ordered_memory_examplev)
        /*00b0*/ 	.word	0x00000000


	//----- nvinfo : EIATTR_MIN_STACK_SIZE
	.align		4
.L_29:
        /*00b4*/ 	.byte	0x04, 0x12
        /*00b6*/ 	.short	(.L_31 - .L_30)
	.align		4
.L_30:
        /*00b8*/ 	.word	index@(_Z22multipleIndependentOpsPKfS0_S0_S0_Pfi)
        /*00bc*/ 	.word	0x00000000


	//----- nvinfo : EIATTR_MIN_STACK_SIZE
	.align		4
.L_31:
        /*00c0*/ 	.byte	0x04, 0x12
        /*00c2*/ 	.short	(.L_33 - .L_32)
	.align		4
.L_32:
        /*00c4*/ 	.word	index@(_Z14independentOpsPKfS0_Pfi)
        /*00c8*/ 	.word	0x00000000


	//----- nvinfo : EIATTR_MIN_STACK_SIZE
	.align		4
.L_33:
        /*00cc*/ 	.byte	0x04, 0x12
        /*00ce*/ 	.short	(.L_35 - .L_34)
	.align		4
.L_34:
        /*00d0*/ 	.word	index@(_Z12dependentOpsPKfS0_Pfi)
        /*00d4*/ 	.word	0x00000000
.L_35:


//--------------------- .nv.compat                --------------------------
	.section	.nv.compat,"",@"SHT_CUDA_COMPAT_INFO"
	.align	4
        /*0000*/ 	.byte	0x02, 0x09, 0x00, 0x00, 0x02, 0x02, 0x01, 0x00, 0x02, 0x05, 0x05, 0x00, 0x03, 0x07, 0x01, 0x01
        /*0010*/ 	.byte	0x02, 0x03, 0x00, 0x00, 0x02, 0x06, 0x01, 0x00, 0x04, 0x0b, 0x08, 0x00, 0x01, 0x00, 0x00, 0x00
        /*0020*/ 	.byte	0x00, 0x00, 0x00, 0x00


//--------------------- .nv.info._Z11tma_examplev --------------------------
	.section	.nv.info._Z11tma_examplev,"",@"SHT_CUDA_INFO"
	.sectionflags	@""
	.align	4


	//----- nvinfo : EIATTR_CUDA_API_VERSION
	.align		4
        /*0000*/ 	.byte	0x04, 0x37
        /*0002*/ 	.short	(.L_37 - .L_36)
.L_36:
        /*0004*/ 	.word	0x00000082


	//----- nvinfo : EIATTR_SPARSE_MMA_MASK
	.align		4
.L_37:
        /*0008*/ 	.byte	0x03, 0x50
        /*000a*/ 	.short	0x0000


	//----- nvinfo : EIATTR_MAXREG_COUNT
	.align		4
        /*000c*/ 	.byte	0x03, 0x1b
        /*000e*/ 	.short	0x00ff


	//----- nvinfo : EIATTR_MERCURY_ISA_VERSION
	.align		4
        /*0010*/ 	.byte	0x03, 0x5f
        /*0012*/ 	.short	0x0101


	//----- nvinfo : EIATTR_VRC_CTA_INIT_COUNT
	.align		4
        /*0014*/ 	.byte	0x02, 0x4a
	.zero		1
	.zero		1


	//----- nvinfo : EIATTR_EXIT_INSTR_OFFSETS
	.align		4
        /*0018*/ 	.byte	0x04, 0x1c
        /*001a*/ 	.short	(.L_39 - .L_38)


	//   ....[0]....
.L_38:
        /*001c*/ 	.word	0x00000010


	//----- nvinfo : EIATTR_SW_WAR
	.align		4
.L_39:
        /*0020*/ 	.byte	0x04, 0x36
        /*0022*/ 	.short	(.L_41 - .L_40)
.L_40:
        /*0024*/ 	.word	0x00000008
.L_41:


//--------------------- .nv.info._Z29stream_ordered_memory_examplev --------------------------
	.section	.nv.info._Z29stream_ordered_memory_examplev,"",@"SHT_CUDA_INFO"
	.sectionflags	@""
	.align	4


	//----- nvinfo : EIATTR_CUDA_API_VERSION
	.align		4
        /*0000*/ 	.byte	0x04, 0x37
        /*0002*/ 	.short	(.L_43 - .L_42)
.L_42:
        /*0004*/ 	.word	0x00000082


	//----- nvinfo : EIATTR_SPARSE_MMA_MASK
	.align		4
.L_43:
        /*0008*/ 	.byte	0x03, 0x50
        /*000a*/ 	.short	0x0000


	//----- nvinfo : EIATTR_MAXREG_COUNT
	.align		4
        /*000c*/ 	.byte	0x03, 0x1b
        /*000e*/ 	.short	0x00ff


	//----- nvinfo : EIATTR_MERCURY_ISA_VERSION
	.align		4
        /*0010*/ 	.byte	0x03, 0x5f
        /*0012*/ 	.short	0x0101


	//----- nvinfo : EIATTR_VRC_CTA_INIT_COUNT
	.align		4
        /*0014*/ 	.byte	0x02, 0x4a
	.zero		1
	.zero		1


	//----- nvinfo : EIATTR_EXIT_INSTR_OFFSETS
	.align		4
        /*0018*/ 	.byte	0x04, 0x1c
        /*001a*/ 	.short	(.L_45 - .L_44)


	//   ....[0]....
.L_44:
        /*001c*/ 	.word	0x00000010


	//----- nvinfo : EIATTR_SW_WAR
	.align		4
.L_45:
        /*0020*/ 	.byte	0x04, 0x36
        /*0022*/ 	.short	(.L_47 - .L_46)
.L_46:
        /*0024*/ 	.word	0x00000008
.L_47:


//--------------------- .nv.info._Z22multipleIndependentOpsPKfS0_S0_S0_Pfi --------------------------
	.section	.nv.info._Z22multipleIndependentOpsPKfS0_S0_S0_Pfi,"",@"SHT_CUDA_INFO"
	.sectionflags	@""
	.align	4


	//----- nvinfo : EIATTR_CUDA_API_VERSION
	.align		4
        /*0000*/ 	.byte	0x04, 0x37
        /*0002*/ 	.short	(.L_49 - .L_48)
.L_48:
        /*0004*/ 	.word	0x00000082


	//----- nvinfo : EIATTR_KPARAM_INFO
	.align		4
.L_49:
        /*0008*/ 	.byte	0x04, 0x17
        /*000a*/ 	.short	(.L_51 - .L_50)
.L_50:
        /*000c*/ 	.word	0x00000000
        /*0010*/ 	.short	0x0005
        /*0012*/ 	.short	0x0028
        /*0014*/ 	.byte	0x00, 0xf0, 0x11, 0x00


	//----- nvinfo : EIATTR_KPARAM_INFO
	.align		4
.L_51:
        /*0018*/ 	.byte	0x04, 0x17
        /*001a*/ 	.short	(.L_53 - .L_52)
.L_52:
        /*001c*/ 	.word	0x00000000
        /*0020*/ 	.short	0x0004
        /*0022*/ 	.short	0x0020
        /*0024*/ 	.byte	0x00, 0xf5, 0x21, 0x00


	//----- nvinfo : EIATTR_KPARAM_INFO
	.align		4
.L_53:
        /*0028*/ 	.byte	0x04, 0x17
        /*002a*/ 	.short	(.L_55 - .L_54)
.L_54:
        /*002c*/ 	.word	0x00000000
        /*0030*/ 	.short	0x0003
        /*0032*/ 	.short	0x0018
        /*0034*/ 	.byte	0x00, 0xf5, 0x21, 0x00


	//----- nvinfo : EIATTR_KPARAM_INFO
	.align		4
.L_55:
        /*0038*/ 	.byte	0x04, 0x17
        /*003a*/ 	.short	(.L_57 - .L_56)
.L_56:
        /*003c*/ 	.word	0x00000000
        /*0040*/ 	.short	0x0002
        /*0042*/ 	.short	0x0010
        /*0044*/ 	.byte	0x00, 0xf5, 0x21, 0x00


	//----- nvinfo : EIATTR_KPARAM_INFO
	.align		4
.L_57:
        /*0048*/ 	.byte	0x04, 0x17
        /*004a*/ 	.short	(.L_59 - .L_58)
.L_58:
        /*004c*/ 	.word	0x00000000
        /*0050*/ 	.short	0x0001
        /*0052*/ 	.short	0x0008
        /*0054*/ 	.byte	0x00, 0xf5, 0x21, 0x00


	//----- nvinfo : EIATTR_KPARAM_INFO
	.align		4
.L_59:
        /*0058*/ 	.byte	0x04, 0x17
        /*005a*/ 	.short	(.L_61 - .L_60)
.L_60:
        /*005c*/ 	.word	0x00000000
        /*0060*/ 	.short	0x0000
        /*0062*/ 	.short	0x0000
        /*0064*/ 	.byte	0x00, 0xf5, 0x21, 0x00


	//----- nvinfo : EIATTR_SPARSE_MMA_MASK
	.align		4
.L_61:
        /*0068*/ 	.byte	0x03, 0x50
        /*006a*/ 	.short	0x0000


	//----- nvinfo : EIATTR_MAXREG_COUNT
	.align		4
        /*006c*/ 	.byte	0x03, 0x1b
        /*006e*/ 	.short	0x00ff


	//----- nvinfo : EIATTR_MERCURY_ISA_VERSION
	.align		4
        /*0070*/ 	.byte	0x03, 0x5f
        /*0072*/ 	.short	0x0101


	//----- nvinfo : EIATTR_VRC_CTA_INIT_COUNT
	.align		4
        /*0074*/ 	.byte	0x02, 0x4a
	.zero		1
	.zero		1


	//----- nvinfo : EIATTR_EXIT_INSTR_OFFSETS
	.align		4
        /*0078*/ 	.byte	0x04, 0x1c
        /*007a*/ 	.short	(.L_63 - .L_62)


	//   ....[0]....
.L_62:
        /*007c*/ 	.word	0x00000070


	//   ....[1]....
        /*0080*/ 	.word	0x000002a0


	//----- nvinfo : EIATTR_CRS_STACK_SIZE
	.align		4
.L_63:
        /*0084*/ 	.byte	0x04, 0x1e
        /*0086*/ 	.short	(.L_65 - .L_64)
.L_64:
        /*0088*/ 	.word	0x00000000


	//----- nvinfo : EIATTR_CBANK_PARAM_SIZE
	.align		4
.L_65:
        /*008c*/ 	.byte	0x03, 0x19
        /*008e*/ 	.short	0x002c


	//----- nvinfo : EIATTR_PARAM_CBANK
	.align		4
        /*0090*/ 	.byte	0x04, 0x0a
        /*0092*/ 	.short	(.L_67 - .L_66)
	.align		4
.L_66:
        /*0094*/ 	.word	index@(.nv.constant0._Z22multipleIndependentOpsPKfS0_S0_S0_Pfi)
        /*0098*/ 	.short	0x0380
        /*009a*/ 	.short	0x002c


	//----- nvinfo : EIATTR_SW_WAR
	.align		4
.L_67:
        /*009c*/ 	.byte	0x04, 0x36
        /*009e*/ 	.short	(.L_69 - .L_68)
.L_68:
        /*00a0*/ 	.word	0x00000008
.L_69:


//--------------------- .nv.info._Z14independentOpsPKfS0_Pfi --------------------------
	.section	.nv.info._Z14independentOpsPKfS0_Pfi,"",@"SHT_CUDA_INFO"
	.sectionflags	@""
	.align	4


	//----- nvinfo : EIATTR_CUDA_API_VERSION
	.align		4
        /*0000*/ 	.byte	0x04, 0x37
        /*0002*/ 	.short	(.L_71 - .L_70)
.L_70:
        /*0004*/ 	.word	0x00000082


	//----- nvinfo : EIATTR_KPARAM_INFO
	.align		4
.L_71:
        /*0008*/ 	.byte	0x04, 0x17
        /*000a*/ 	.short	(.L_73 - .L_72)
.L_72:
        /*000c*/ 	.word	0x00000000
        /*0010*/ 	.short	0x0003
        /*0012*/ 	.short	0x0018
        /*0014*/ 	.byte	0x00, 0xf0, 0x11, 0x00


	//----- nvinfo : EIATTR_KPARAM_INFO
	.align		4
.L_73:
        /*0018*/ 	.byte	0x04, 0x17
        /*001a*/ 	.short	(.L_75 - .L_74)
.L_74:
        /*001c*/ 	.word	0x00000000
        /*0020*/ 	.short	0x0002
        /*0022*/ 	.short	0x0010
        /*0024*/ 	.byte	0x00, 0xf5, 0x21, 0x00


	//----- nvinfo : EIATTR_KPARAM_INFO
	.align		4
.L_75:
        /*0028*/ 	.byte	0x04, 0x17
        /*002a*/ 	.short	(.L_77 - .L_76)
.L_76:
        /*002c*/ 	.word	0x00000000
        /*0030*/ 	.short	0x0001
        /*0032*/ 	.short	0x0008
        /*0034*/ 	.byte	0x00, 0xf5, 0x21, 0x00


	//----- nvinfo : EIATTR_KPARAM_INFO
	.align		4
.L_77:
        /*0038*/ 	.byte	0x04, 0x17
        /*003a*/ 	.short	(.L_79 - .L_78)
.L_78:
        /*003c*/ 	.word	0x00000000
        /*0040*/ 	.short	0x0000
        /*0042*/ 	.short	0x0000
        /*0044*/ 	.byte	0x00, 0xf5, 0x21, 0x00


	//----- nvinfo : EIATTR_SPARSE_MMA_MASK
	.align		4
.L_79:
        /*0048*/ 	.byte	0x03, 0x50
        /*004a*/ 	.short	0x0000


	//----- nvinfo : EIATTR_MAXREG_COUNT
	.align		4
        /*004c*/ 	.byte	0x03, 0x1b
        /*004e*/ 	.short	0x00ff


	//----- nvinfo : EIATTR_MERCURY_ISA_VERSION
	.align		4
        /*0050*/ 	.byte	0x03, 0x5f
        /*0052*/ 	.short	0x0101


	//----- nvinfo : EIATTR_VRC_CTA_INIT_COUNT
	.align		4
        /*0054*/ 	.byte	0x02, 0x4a
	.zero		1
	.zero		1


	//----- nvinfo : EIATTR_EXIT_INSTR_OFFSETS
	.align		4
        /*0058*/ 	.byte	0x04, 0x1c
        /*005a*/ 	.short	(.L_81 - .L_80)


	//   ....[0]....
.L_80:
        /*005c*/ 	.word	0x00000070


	//   ....[1]....
        /*0060*/ 	.word	0x00000220


	//----- nvinfo : EIATTR_CRS_STACK_SIZE
	.align		4
.L_81:
        /*0064*/ 	.byte	0x04, 0x1e
        /*0066*/ 	.short	(.L_83 - .L_82)
.L_82:
        /*0068*/ 	.word	0x00000000


	//----- nvinfo : EIATTR_CBANK_PARAM_SIZE
	.align		4
.L_83:
        /*006c*/ 	.byte	0x03, 0x19
        /*006e*/ 	.short	0x001c


	//----- nvinfo : EIATTR_PARAM_CBANK
	.align		4
        /*0070*/ 	.byte	0x04, 0x0a
        /*0072*/ 	.short	(.L_85 - .L_84)
	.align		4
.L_84:
        /*0074*/ 	.word	index@(.nv.constant0._Z14independentOpsPKfS0_Pfi)
        /*0078*/ 	.short	0x0380
        /*007a*/ 	.short	0x001c


	//----- nvinfo : EIATTR_SW_WAR
	.align		4
.L_85:
        /*007c*/ 	.byte	0x04, 0x36
        /*007e*/ 	.short	(.L_87 - .L_86)
.L_86:
        /*0080*/ 	.word	0x00000008
.L_87:


//--------------------- .nv.info._Z12dependentOpsPKfS0_Pfi --------------------------
	.section	.nv.info._Z12dependentOpsPKfS0_Pfi,"",@"SHT_CUDA_INFO"
	.sectionflags	@""
	.align	4


	//----- nvinfo : EIATTR_CUDA_API_VERSION
	.align		4
        /*0000*/ 	.byte	0x04, 0x37
        /*0002*/ 	.short	(.L_89 - .L_88)
.L_88:
        /*0004*/ 	.word	0x00000082


	//----- nvinfo : EIATTR_KPARAM_INFO
	.align		4
.L_89:
        /*0008*/ 	.byte	0x04, 0x17
        /*000a*/ 	.short	(.L_91 - .L_90)
.L_90:
        /*000c*/ 	.word	0x00000000
        /*0010*/ 	.short	0x0003
        /*0012*/ 	.short	0x0018
        /*0014*/ 	.byte	0x00, 0xf0, 0x11, 0x00


	//----- nvinfo : EIATTR_KPARAM_INFO
	.align		4
.L_91:
        /*0018*/ 	.byte	0x04, 0x17
        /*001a*/ 	.short	(.L_93 - .L_92)
.L_92:
        /*001c*/ 	.word	0x00000000
        /*0020*/ 	.short	0x0002
        /*0022*/ 	.short	0x0010
        /*0024*/ 	.byte	0x00, 0xf5, 0x21, 0x00


	//----- nvinfo : EIATTR_KPARAM_INFO
	.align		4
.L_93:
        /*0028*/ 	.byte	0x04, 0x17
        /*002a*/ 	.short	(.L_95 - .L_94)
.L_94:
        /*002c*/ 	.word	0x00000000
        /*0030*/ 	.short	0x0001
        /*0032*/ 	.short	0x0008
        /*0034*/ 	.byte	0x00, 0xf5, 0x21, 0x00


	//----- nvinfo : EIATTR_KPARAM_INFO
	.align		4
.L_95:
        /*0038*/ 	.byte	0x04, 0x17
        /*003a*/ 	.short	(.L_97 - .L_96)
.L_96:
        /*003c*/ 	.word	0x00000000
        /*0040*/ 	.short	0x0000
        /*0042*/ 	.short	0x0000
        /*0044*/ 	.byte	0x00, 0xf5, 0x21, 0x00


	//----- nvinfo : EIATTR_SPARSE_MMA_MASK
	.align		4
.L_97:
        /*0048*/ 	.byte	0x03, 0x50
        /*004a*/ 	.short	0x0000


	//----- nvinfo : EIATTR_MAXREG_COUNT
	.align		4
        /*004c*/ 	.byte	0x03, 0x1b
        /*004e*/ 	.short	0x00ff


	//----- nvinfo : EIATTR_MERCURY_ISA_VERSION
	.align		4
        /*0050*/ 	.byte	0x03, 0x5f
        /*0052*/ 	.short	0x0101


	//----- nvinfo : EIATTR_VRC_CTA_INIT_COUNT
	.align		4
        /*0054*/ 	.byte	0x02, 0x4a
	.zero		1
	.zero		1


	//----- nvinfo : EIATTR_EXIT_INSTR_OFFSETS
	.align		4
        /*0058*/ 	.byte	0x04, 0x1c
        /*005a*/ 	.short	(.L_99 - .L_98)


	//   ....[0]....
.L_98:
        /*005c*/ 	.word	0x00000070


	//   ....[1]....
        /*0060*/ 	.word	0x00000220


	//----- nvinfo : EIATTR_CRS_STACK_SIZE
	.align		4
.L_99:
        /*0064*/ 	.byte	0x04, 0x1e
        /*0066*/ 	.short	(.L_101 - .L_100)
.L_100:
        /*0068*/ 	.word	0x00000000


	//----- nvinfo : EIATTR_CBANK_PARAM_SIZE
	.align		4
.L_101:
        /*006c*/ 	.byte	0x03, 0x19
        /*006e*/ 	.short	0x001c


	//----- nvinfo : EIATTR_PARAM_CBANK
	.align		4
        /*0070*/ 	.byte	0x04, 0x0a
        /*0072*/ 	.short	(.L_103 - .L_102)
	.align		4
.L_102:
        /*0074*/ 	.word	index@(.nv.constant0._Z12dependentOpsPKfS0_Pfi)
        /*0078*/ 	.short	0x0380
        /*007a*/ 	.short	0x001c


	//----- nvinfo : EIATTR_SW_WAR
	.align		4
.L_103:
        /*007c*/ 	.byte	0x04, 0x36
        /*007e*/ 	.short	(.L_105 - .L_104)
.L_104:
        /*0080*/ 	.word	0x00000008
.L_105:


//--------------------- .nv.callgraph             --------------------------
	.section	.nv.callgraph,"",@"SHT_CUDA_CALLGRAPH"
	.align	4
	.sectionentsize	8
	.align		4
        /*0000*/ 	.word	0x00000000
	.align		4
        /*0004*/ 	.word	0xffffffff
	.align		4
        /*0008*/ 	.word	0x00000000
	.align		4
        /*000c*/ 	.word	0xfffffffe
	.align		4
        /*0010*/ 	.word	0x00000000
	.align		4
        /*0014*/ 	.word	0xfffffffd
	.align		4
        /*0018*/ 	.word	0x00000000
	.align		4
        /*001c*/ 	.word	0xfffffffc


//--------------------- .text._Z11tma_examplev    --------------------------
	.section	.text._Z11tma_examplev,"ax",@progbits
	.align	128
        .global         _Z11tma_examplev
        .type           _Z11tma_examplev,@function
        .size           _Z11tma_examplev,(.L_x_20 - _Z11tma_examplev)
        .other          _Z11tma_examplev,@"STO_CUDA_ENTRY STV_DEFAULT"
_Z11tma_examplev:
.text._Z11tma_examplev:
[----:B------:R-:W-:Y:S01]  /*0000*/  LDC R1, c[0x0][0x37c] ;  /* 0x0000df00ff017b82 */ /* 0x000fe20000000800 */
[----:B------:R-:W-:Y:S05]  /*0010*/  EXIT ;  /* 0x000000000000794d */ /* 0x000fea0003800000 */
.L_x_0:
[----:B------:R-:W-:-:S00]  /*0020*/  BRA `(.L_x_0) ;  /* 0xfffffffc00fc7947 */ /* 0x000fc0000383ffff */
[----:B------:R-:W-:-:S00]  /*0030*/  NOP ;  /* 0x0000000000007918 */ /* 0x000fc00000000000 */
        /* <DEDUP_REMOVED lines=12> */
.L_x_20:


//--------------------- .text._Z29stream_ordered_memory_examplev --------------------------
	.section	.text._Z29stream_ordered_memory_examplev,"ax",@progbits
	.align	128
        .global         _Z29stream_ordered_memory_examplev
        .type           _Z29stream_ordered_memory_examplev,@function
        .size           _Z29stream_ordered_memory_examplev,(.L_x_21 - _Z29stream_ordered_memory_examplev)
        .other          _Z29stream_ordered_memory_examplev,@"STO_CUDA_ENTRY STV_DEFAULT"
_Z29stream_ordered_memory_examplev:
.text._Z29stream_ordered_memory_examplev:
[----:B------:R-:W-:Y:S01]  /*0000*/  LDC R1, c[0x0][0x37c] ;  /* 0x0000df00ff017b82 */ /* 0x000fe20000000800 */
[----:B------:R-:W-:Y:S05]  /*0010*/  EXIT ;  /* 0x000000000000794d */ /* 0x000fea0003800000 */
.L_x_1:
        /* <DEDUP_REMOVED lines=14> */
.L_x_21:


//--------------------- .text._Z22multipleIndependentOpsPKfS0_S0_S0_Pfi --------------------------
	.section	.text._Z22multipleIndependentOpsPKfS0_S0_S0_Pfi,"ax",@progbits
	.align	128
        .global         _Z22multipleIndependentOpsPKfS0_S0_S0_Pfi
        .type           _Z22multipleIndependentOpsPKfS0_S0_S0_Pfi,@function
        .size           _Z22multipleIndependentOpsPKfS0_S0_S0_Pfi,(.L_x_17 - _Z22multipleIndependentOpsPKfS0_S0_S0_Pfi)
        .other          _Z22multipleIndependentOpsPKfS0_S0_S0_Pfi,@"STO_CUDA_ENTRY STV_DEFAULT"
_Z22multipleIndependentOpsPKfS0_S0_S0_Pfi:
.text._Z22multipleIndependentOpsPKfS0_S0_S0_Pfi:
[----:B------:R-:W-:Y:S01]  /*0000*/  LDC R1, c[0x0][0x37c] ;  /* 0x0000df00ff017b82 */ /* 0x000fe20000000800 */
[----:B------:R-:W0:Y:S07]  /*0010*/  S2R R3, SR_TID.X ;  /* 0x0000000000037919 */ /* 0x000e2e0000002100 */
[----:B------:R-:W0:Y:S01]  /*0020*/  S2UR UR4, SR_CTAID.X ;  /* 0x00000000000479c3 */ /* 0x000e220000002500 */
[----:B------:R-:W1:Y:S07]  /*0030*/  LDCU UR5, c[0x0][0x3a8] ;  /* 0x00007500ff0577ac */ /* 0x000e6e0008000800 */
[----:B------:R-:W0:Y:S02]  /*0040*/  LDC R2, c[0x0][0x360] ;  /* 0x0000d800ff027b82 */ /* 0x000e240000000800 */
[----:B0-----:R-:W-:-:S05]  /*0050*/  IMAD R2, R2, UR4, R3 ;  /* 0x0000000402027c24 */ /* 0x001fca000f8e0203 */
[----:B-1----:R-:W-:-:S13]  /*0060*/  ISETP.GE.AND P0, PT, R2, UR5, PT ;  /* 0x0000000502007c0c */ /* 0x002fda000bf06270 */
[----:B------:R-:W-:Y:S05]  /*0070*/  @P0 EXIT ;  /* 0x000000000000094d */ /* 0x000fea0003800000 */
[----:B------:R-:W0:Y:S01]  /*0080*/  LDC.64 R6, c[0x0][0x388] ;  /* 0x0000e200ff067b82 */ /* 0x000e220000000a00 */
[----:B------:R-:W1:Y:S07]  /*0090*/  LDCU.64 UR4, c[0x0][0x358] ;  /* 0x00006b00ff0477ac */ /* 0x000e6e0008000a00 */
[----:B------:R-:W2:Y:S08]  /*00a0*/  LDC.64 R4, c[0x0][0x380] ;  /* 0x0000e000ff047b82 */ /* 0x000eb00000000a00 */
[----:B------:R-:W3:Y:S08]  /*00b0*/  LDC.64 R8, c[0x0][0x390] ;  /* 0x0000e400ff087b82 */ /* 0x000ef00000000a00 */
[----:B------:R-:W4:Y:S01]  /*00c0*/  LDC.64 R10, c[0x0][0x398] ;  /* 0x0000e600ff0a7b82 */ /* 0x000f220000000a00 */
[----:B0-----:R-:W-:-:S06]  /*00d0*/  IMAD.WIDE R6, R2, 0x4, R6 ;  /* 0x0000000402067825 */ /* 0x001fcc00078e0206 */
[----:B-1----:R-:W5:Y:S01]  /*00e0*/  LDG.E R6, desc[UR4][R6.64] ;  /* 0x0000000406067981 */ /* 0x002f62000c1e1900 */
[----:B--2---:R-:W-:-:S06]  /*00f0*/  IMAD.WIDE R4, R2, 0x4, R4 ;  /* 0x0000000402047825 */ /* 0x004fcc00078e0204 */
[----:B------:R-:W2:Y:S01]  /*0100*/  LDG.E R4, desc[UR4][R4.64] ;  /* 0x0000000404047981 */ /* 0x000ea2000c1e1900 */
[----:B---3--:R-:W-:-:S06]  /*0110*/  IMAD.WIDE R8, R2, 0x4, R8 ;  /* 0x0000000402087825 */ /* 0x008fcc00078e0208 */
[----:B------:R-:W3:Y:S01]  /*0120*/  LDG.E R8, desc[UR4][R8.64] ;  /* 0x0000000408087981 */ /* 0x000ee2000c1e1900 */
[----:B----4-:R-:W-:-:S06]  /*0130*/  IMAD.WIDE R10, R2, 0x4, R10 ;  /* 0x00000004020a7825 */ /* 0x010fcc00078e020a */
[----:B------:R-:W4:Y:S01]  /*0140*/  LDG.E R10, desc[UR4][R10.64] ;  /* 0x000000040a0a7981 */ /* 0x000f22000c1e1900 */
[----:B------:R-:W-:Y:S01]  /*0150*/  BSSY.RECONVERGENT B0, `(.L_x_2) ;  /* 0x0000011000007945 */ /* 0x000fe20003800200 */
[----:B-----5:R-:W-:-:S04]  /*0160*/  FMUL R3, R6, R6 ;  /* 0x0000000606037220 */ /* 0x020fc80000400000 */
[----:B--2---:R-:W-:-:S04]  /*0170*/  FFMA R3, R4, R4, R3 ;  /* 0x0000000404037223 */ /* 0x004fc80000000003 */
[----:B---3--:R-:W-:-:S04]  /*0180*/  FFMA R3, R8, R8, R3 ;  /* 0x0000000808037223 */ /* 0x008fc80000000003 */
[----:B----4-:R-:W-:-:S05]  /*0190*/  FFMA R0, R10, R10, R3 ;  /* 0x0000000a0a007223 */ /* 0x010fca0000000003 */
[----:B------:R-:W-:Y:S01]  /*01a0*/  IADD3 R12, PT, PT, R0, -0xd000000, RZ ;  /* 0xf3000000000c7810 */ /* 0x000fe20007ffe0ff */
[----:B------:R0:W1:Y:S03]  /*01b0*/  MUFU.RSQ R3, R0 ;  /* 0x0000000000037308 */ /* 0x0000660000001400 */
[----:B------:R-:W-:-:S13]  /*01c0*/  ISETP.GT.U32.AND P0, PT, R12, 0x727fffff, PT ;  /* 0x727fffff0c00780c */ /* 0x000fda0003f04070 */
[----:B0-----:R-:W-:Y:S05]  /*01d0*/  @!P0 BRA `(.L_x_3) ;  /* 0x0000000000108947 */ /* 0x001fea0003800000 */
[----:B------:R-:W-:-:S07]  /*01e0*/  MOV R8, 0x200 ;  /* 0x0000020000087802 */ /* 0x000fce0000000f00 */
[----:B-1----:R-:W-:Y:S05]  /*01f0*/  CALL.REL.NOINC `($__internal_0_$__cuda_sm20_sqrt_rn_f32_slowpath) ;  /* 0x00000000002c7944 */ /* 0x002fea0003c00000 */
[----:B------:R-:W-:Y:S01]  /*0200*/  MOV R7, R3 ;  /* 0x0000000300077202 */ /* 0x000fe20000000f00 */
[----:B------:R-:W-:Y:S06]  /*0210*/  BRA `(.L_x_4) ;  /* 0x0000000000107947 */ /* 0x000fec0003800000 */
.L_x_3:
[----:B-1----:R-:W-:Y:S01]  /*0220*/  FMUL.FTZ R7, R0, R3 ;  /* 0x0000000300077220 */ /* 0x002fe20000410000 */
[----:B------:R-:W-:-:S03]  /*0230*/  FMUL.FTZ R3, R3, 0.5 ;  /* 0x3f00000003037820 */ /* 0x000fc60000410000 */
[----:B------:R-:W-:-:S04]  /*0240*/  FFMA R0, -R7, R7, R0 ;  /* 0x0000000707007223 */ /* 0x000fc80000000100 */
[----:B------:R-:W-:-:S07]  /*0250*/  FFMA R7, R0, R3, R7 ;  /* 0x0000000300077223 */ /* 0x000fce0000000007 */
.L_x_4:
[----:B------:R-:W-:Y:S05]  /*0260*/  BSYNC.RECONVERGENT B0 ;  /* 0x0000000000007941 */ /* 0x000fea0003800200 */
.L_x_2:
[----:B------:R-:W0:Y:S02]  /*0270*/  LDC.64 R4, c[0x0][0x3a0] ;  /* 0x0000e800ff047b82 */ /* 0x000e240000000a00 */
[----:B0-----:R-:W-:-:S05]  /*0280*/  IMAD.WIDE R2, R2, 0x4, R4 ;  /* 0x0000000402027825 */ /* 0x001fca00078e0204 */
[----:B------:R-:W-:Y:S01]  /*0290*/  STG.E desc[UR4][R2.64], R7 ;  /* 0x0000000702007986 */ /* 0x000fe2000c101904 */
[----:B------:R-:W-:Y:S05]  /*02a0*/  EXIT ;  /* 0x000000000000794d */ /* 0x000fea0003800000 */
        .weak           $__internal_0_$__cuda_sm20_sqrt_rn_f32_slowpath
        .type           $__internal_0_$__cuda_sm20_sqrt_rn_f32_slowpath,@function
        .size           $__internal_0_$__cuda_sm20_sqrt_rn_f32_slowpath,(.L_x_17 - $__internal_0_$__cuda_sm20_sqrt_rn_f32_slowpath)
$__internal_0_$__cuda_sm20_sqrt_rn_f32_slowpath:
[----:B------:R-:W-:-:S13]  /*02b0*/  LOP3.LUT P0, RZ, R0, 0x7fffffff, RZ, 0xc0, !PT ;  /* 0x7fffffff00ff7812 */ /* 0x000fda000780c0ff */
[----:B------:R-:W-:Y:S01]  /*02c0*/  @!P0 MOV R3, R0 ;  /* 0x0000000000038202 */ /* 0x000fe20000000f00 */
[----:B------:R-:W-:Y:S06]  /*02d0*/  @!P0 BRA `(.L_x_5) ;  /* 0x0000000000408947 */ /* 0x000fec0003800000 */
[----:B------:R-:W-:-:S13]  /*02e0*/  FSETP.GEU.FTZ.AND P0, PT, R0, RZ, PT ;  /* 0x000000ff0000720b */ /* 0x000fda0003f1e000 */
[----:B------:R-:W-:Y:S01]  /*02f0*/  @!P0 MOV R3, 0x7fffffff ;  /* 0x7fffffff00038802 */ /* 0x000fe20000000f00 */
[----:B------:R-:W-:Y:S06]  /*0300*/  @!P0 BRA `(.L_x_5) ;  /* 0x0000000000348947 */ /* 0x000fec0003800000 */
[----:B------:R-:W-:-:S13]  /*0310*/  FSETP.GTU.FTZ.AND P0, PT, |R0|, +INF , PT ;  /* 0x7f8000000000780b */ /* 0x000fda0003f1c200 */
[----:B------:R-:W-:Y:S01]  /*0320*/  @P0 FADD.FTZ R3, R0, 1 ;  /* 0x3f80000000030421 */ /* 0x000fe20000010000 */
[----:B------:R-:W-:Y:S06]  /*0330*/  @P0 BRA `(.L_x_5) ;  /* 0x0000000000280947 */ /* 0x000fec0003800000 */
[----:B------:R-:W-:-:S13]  /*0340*/  FSETP.NEU.FTZ.AND P0, PT, |R0|, +INF , PT ;  /* 0x7f8000000000780b */ /* 0x000fda0003f1d200 */
[----:B------:R-:W-:-:S04]  /*0350*/  @P0 FFMA R4, R0, 1.84467440737095516160e+19, RZ ;  /* 0x5f80000000040823 */ /* 0x000fc800000000ff */
[----:B------:R-:W0:Y:S02]  /*0360*/  @P0 MUFU.RSQ R3, R4 ;  /* 0x0000000400030308 */ /* 0x000e240000001400 */
[----:B0-----:R-:W-:Y:S01]  /*0370*/  @P0 FMUL.FTZ R5, R4, R3 ;  /* 0x0000000304050220 */ /* 0x001fe20000410000 */
[----:B------:R-:W-:Y:S01]  /*0380*/  @P0 FMUL.FTZ R7, R3, 0.5 ;  /* 0x3f00000003070820 */ /* 0x000fe20000410000 */
[----:B------:R-:W-:Y:S02]  /*0390*/  @!P0 MOV R3, R0 ;  /* 0x0000000000038202 */ /* 0x000fe40000000f00 */
[----:B------:R-:W-:-:S04]  /*03a0*/  @P0 FADD.FTZ R6, -R5, -RZ ;  /* 0x800000ff05060221 */ /* 0x000fc80000010100 */
[----:B------:R-:W-:-:S04]  /*03b0*/  @P0 FFMA R6, R5, R6, R4 ;  /* 0x0000000605060223 */ /* 0x000fc80000000004 */
[----:B------:R-:W-:-:S04]  /*03c0*/  @P0 FFMA R6, R6, R7, R5 ;  /* 0x0000000706060223 */ /* 0x000fc80000000005 */
[----:B------:R-:W-:-:S07]  /*03d0*/  @P0 FMUL.FTZ R3, R6, 2.3283064365386962891e-10 ;  /* 0x2f80000006030820 */ /* 0x000fce0000410000 */
.L_x_5:
[----:B------:R-:W-:Y:S01]  /*03e0*/  HFMA2 R5, -RZ, RZ, 0, 0 ;  /* 0x00000000ff057431 */ /* 0x000fe200000001ff */
[----:B------:R-:W-:-:S04]  /*03f0*/  MOV R4, R8 ;  /* 0x0000000800047202 */ /* 0x000fc80000000f00 */
[----:B------:R-:W-:Y:S05]  /*0400*/  RET.REL.NODEC R4 `(_Z22multipleIndependentOpsPKfS0_S0_S0_Pfi) ;  /* 0xfffffff804fc7950 */ /* 0x000fea0003c3ffff */
.L_x_6:
        /* <DEDUP_REMOVED lines=15> */
.L_x_17:


//--------------------- .text._Z14independentOpsPKfS0_Pfi --------------------------
	.section	.text._Z14independentOpsPKfS0_Pfi,"ax",@progbits
	.align	128
        .global         _Z14independentOpsPKfS0_Pfi
        .type           _Z14independentOpsPKfS0_Pfi,@function
        .size           _Z14independentOpsPKfS0_Pfi,(.L_x_18 - _Z14independentOpsPKfS0_Pfi)
        .other          _Z14independentOpsPKfS0_Pfi,@"STO_CUDA_ENTRY STV_DEFAULT"
_Z14independentOpsPKfS0_Pfi:
.text._Z14independentOpsPKfS0_Pfi:
        /* <DEDUP_REMOVED lines=10> */
[----:B------:R-:W2:Y:S01]  /*00a0*/  LDC.64 R4, c[0x0][0x380] ;  /* 0x0000e000ff047b82 */ /* 0x000ea20000000a00 */
[----:B0-----:R-:W-:-:S06]  /*00b0*/  IMAD.WIDE R6, R2, 0x4, R6 ;  /* 0x0000000402067825 */ /* 0x001fcc00078e0206 */
[----:B-1----:R-:W3:Y:S01]  /*00c0*/  LDG.E R6, desc[UR4][R6.64] ;  /* 0x0000000406067981 */ /* 0x002ee2000c1e1900 */
[----:B--2---:R-:W-:-:S06]  /*00d0*/  IMAD.WIDE R4, R2, 0x4, R4 ;  /* 0x0000000402047825 */ /* 0x004fcc00078e0204 */
[----:B------:R-:W2:Y:S01]  /*00e0*/  LDG.E R4, desc[UR4][R4.64] ;  /* 0x0000000404047981 */ /* 0x000ea2000c1e1900 */
[----:B------:R-:W-:Y:S01]  /*00f0*/  BSSY.RECONVERGENT B0, `(.L_x_7) ;  /* 0x000000f000007945 */ /* 0x000fe20003800200 */
[----:B---3--:R-:W-:-:S04]  /*0100*/  FMUL R3, R6, R6 ;  /* 0x0000000606037220 */ /* 0x008fc80000400000 */
[----:B--2---:R-:W-:-:S05]  /*0110*/  FFMA R0, R4, R4, R3 ;  /* 0x0000000404007223 */ /* 0x004fca0000000003 */
[----:B------:R-:W-:Y:S01]  /*0120*/  IADD3 R8, PT, PT, R0, -0xd000000, RZ ;  /* 0xf300000000087810 */ /* 0x000fe20007ffe0ff */
[----:B------:R0:W1:Y:S03]  /*0130*/  MUFU.RSQ R3, R0 ;  /* 0x0000000000037308 */ /* 0x0000660000001400 */
[----:B------:R-:W-:-:S13]  /*0140*/  ISETP.GT.U32.AND P0, PT, R8, 0x727fffff, PT ;  /* 0x727fffff0800780c */ /* 0x000fda0003f04070 */
[----:B0-----:R-:W-:Y:S05]  /*0150*/  @!P0 BRA `(.L_x_8) ;  /* 0x0000000000108947 */ /* 0x001fea0003800000 */
[----:B------:R-:W-:-:S07]  /*0160*/  MOV R8, 0x180 ;  /* 0x0000018000087802 */ /* 0x000fce0000000f00 */
[----:B-1----:R-:W-:Y:S05]  /*0170*/  CALL.REL.NOINC `($__internal_1_$__cuda_sm20_sqrt_rn_f32_slowpath) ;  /* 0x00000000002c7944 */ /* 0x002fea0003c00000 */
[----:B------:R-:W-:Y:S01]  /*0180*/  MOV R7, R3 ;  /* 0x0000000300077202 */ /* 0x000fe20000000f00 */
[----:B------:R-:W-:Y:S06]  /*0190*/  BRA `(.L_x_9) ;  /* 0x0000000000107947 */ /* 0x000fec0003800000 */
.L_x_8:
[----:B-1----:R-:W-:Y:S01]  /*01a0*/  FMUL.FTZ R7, R0, R3 ;  /* 0x0000000300077220 */ /* 0x002fe20000410000 */
[----:B------:R-:W-:-:S03]  /*01b0*/  FMUL.FTZ R3, R3, 0.5 ;  /* 0x3f00000003037820 */ /* 0x000fc60000410000 */
[----:B------:R-:W-:-:S04]  /*01c0*/  FFMA R0, -R7, R7, R0 ;  /* 0x0000000707007223 */ /* 0x000fc80000000100 */
[----:B------:R-:W-:-:S07]  /*01d0*/  FFMA R7, R0, R3, R7 ;  /* 0x0000000300077223 */ /* 0x000fce0000000007 */
.L_x_9:
[----:B------:R-:W-:Y:S05]  /*01e0*/  BSYNC.RECONVERGENT B0 ;  /* 0x0000000000007941 */ /* 0x000fea0003800200 */
.L_x_7:
[----:B------:R-:W0:Y:S02]  /*01f0*/  LDC.64 R4, c[0x0][0x390] ;  /* 0x0000e400ff047b82 */ /* 0x000e240000000a00 */
[----:B0-----:R-:W-:-:S05]  /*0200*/  IMAD.WIDE R2, R2, 0x4, R4 ;  /* 0x0000000402027825 */ /* 0x001fca00078e0204 */
[----:B------:R-:W-:Y:S01]  /*0210*/  STG.E desc[UR4][R2.64], R7 ;  /* 0x0000000702007986 */ /* 0x000fe2000c101904 */
[----:B------:R-:W-:Y:S05]  /*0220*/  EXIT ;  /* 0x000000000000794d */ /* 0x000fea0003800000 */
        .weak           $__internal_1_$__cuda_sm20_sqrt_rn_f32_slowpath
        .type           $__internal_1_$__cuda_sm20_sqrt_rn_f32_slowpath,@function
        .size           $__internal_1_$__cuda_sm20_sqrt_rn_f32_slowpath,(.L_x_18 - $__internal_1_$__cuda_sm20_sqrt_rn_f32_slowpath)
$__internal_1_$__cuda_sm20_sqrt_rn_f32_slowpath:
        /* <DEDUP_REMOVED lines=19> */
.L_x_10:
[----:B------:R-:W-:Y:S01]  /*0360*/  HFMA2 R5, -RZ, RZ, 0, 0 ;  /* 0x00000000ff057431 */ /* 0x000fe200000001ff */
[----:B------:R-:W-:-:S04]  /*0370*/  MOV R4, R8 ;  /* 0x0000000800047202 */ /* 0x000fc80000000f00 */
[----:B------:R-:W-:Y:S05]  /*0380*/  RET.REL.NODEC R4 `(_Z14independentOpsPKfS0_Pfi) ;  /* 0xfffffffc041c7950 */ /* 0x000fea0003c3ffff */
.L_x_11:
        /* <DEDUP_REMOVED lines=15> */
.L_x_18:


//--------------------- .text._Z12dependentOpsPKfS0_Pfi --------------------------
	.section	.text._Z12dependentOpsPKfS0_Pfi,"ax",@progbits
	.align	128
        .global         _Z12dependentOpsPKfS0_Pfi
        .type           _Z12dependentOpsPKfS0_Pfi,@function
        .size           _Z12dependentOpsPKfS0_Pfi,(.L_x_19 - _Z12dependentOpsPKfS0_Pfi)
        .other          _Z12dependentOpsPKfS0_Pfi,@"STO_CUDA_ENTRY STV_DEFAULT"
_Z12dependentOpsPKfS0_Pfi:
.text._Z12dependentOpsPKfS0_Pfi:
        /* <DEDUP_REMOVED lines=16> */
[----:B---3--:R-:W-:-:S04]  /*0100*/  FFMA R3, R4, R4, 1 ;  /* 0x3f80000004037423 */ /* 0x008fc80000000004 */
[----:B--2---:R-:W-:-:S05]  /*0110*/  FFMA R0, R6, R6, R3 ;  /* 0x0000000606007223 */ /* 0x004fca0000000003 */
[----:B------:R-:W-:Y:S01]  /*0120*/  IADD3 R8, PT, PT, R0, -0xd000000, RZ ;  /* 0xf300000000087810 */ /* 0x000fe20007ffe0ff */
[----:B------:R0:W1:Y:S03]  /*0130*/  MUFU.RSQ R3, R0 ;  /* 0x0000000000037308 */ /* 0x0000660000001400 */
[----:B------:R-:W-:-:S13]  /*0140*/  ISETP.GT.U32.AND P0, PT, R8, 0x727fffff, PT ;  /* 0x727fffff0800780c */ /* 0x000fda0003f04070 */
[----:B0-----:R-:W-:Y:S05]  /*0150*/  @!P0 BRA `(.L_x_13) ;  /* 0x0000000000108947 */ /* 0x001fea0003800000 */
[----:B------:R-:W-:-:S07]  /*0160*/  MOV R8, 0x180 ;  /* 0x0000018000087802 */ /* 0x000fce0000000f00 */
[----:B-1----:R-:W-:Y:S05]  /*0170*/  CALL.REL.NOINC `($__internal_2_$__cuda_sm20_sqrt_rn_f32_slowpath) ;  /* 0x00000000002c7944 */ /* 0x002fea0003c00000 */
[----:B------:R-:W-:Y:S01]  /*0180*/  MOV R7, R3 ;  /* 0x0000000300077202 */ /* 0x000fe20000000f00 */
[----:B------:R-:W-:Y:S06]  /*0190*/  BRA `(.L_x_14) ;  /* 0x0000000000107947 */ /* 0x000fec0003800000 */
.L_x_13:
[----:B-1----:R-:W-:Y:S01]  /*01a0*/  FMUL.FTZ R7, R0, R3 ;  /* 0x0000000300077220 */ /* 0x002fe20000410000 */
[----:B------:R-:W-:-:S03]  /*01b0*/  FMUL.FTZ R3, R3, 0.5 ;  /* 0x3f00000003037820 */ /* 0x000fc60000410000 */
[----:B------:R-:W-:-:S04]  /*01c0*/  FFMA R0, -R7, R7, R0 ;  /* 0x0000000707007223 */ /* 0x000fc80000000100 */
[----:B------:R-:W-:-:S07]  /*01d0*/  FFMA R7, R0, R3, R7 ;  /* 0x0000000300077223 */ /* 0x000fce0000000007 */
.L_x_14:
[----:B------:R-:W-:Y:S05]  /*01e0*/  BSYNC.RECONVERGENT B0 ;  /* 0x0000000000007941 */ /* 0x000fea0003800200 */
.L_x_12:
[----:B------:R-:W0:Y:S02]  /*01f0*/  LDC.64 R4, c[0x0][0x390] ;  /* 0x0000e400ff047b82 */ /* 0x000e240000000a00 */
[----:B0-----:R-:W-:-:S05]  /*0200*/  IMAD.WIDE R2, R2, 0x4, R4 ;  /* 0x0000000402027825 */ /* 0x001fca00078e0204 */
[----:B------:R-:W-:Y:S01]  /*0210*/  STG.E desc[UR4][R2.64], R7 ;  /* 0x0000000702007986 */ /* 0x000fe2000c101904 */
[----:B------:R-:W-:Y:S05]  /*0220*/  EXIT ;  /* 0x000000000000794d */ /* 0x000fea0003800000 */
        .weak           $__internal_2_$__cuda_sm20_sqrt_rn_f32_slowpath
        .type           $__internal_2_$__cuda_sm20_sqrt_rn_f32_slowpath,@function
        .size           $__internal_2_$__cuda_sm20_sqrt_rn_f32_slowpath,(.L_x_19 - $__internal_2_$__cuda_sm20_sqrt_rn_f32_slowpath)
$__internal_2_$__cuda_sm20_sqrt_rn_f32_slowpath:
        /* <DEDUP_REMOVED lines=19> */
.L_x_15:
[----:B------:R-:W-:Y:S01]  /*0360*/  HFMA2 R5, -RZ, RZ, 0, 0 ;  /* 0x00000000ff057431 */ /* 0x000fe200000001ff */
[----:B------:R-:W-:-:S04]  /*0370*/  MOV R4, R8 ;  /* 0x0000000800047202 */ /* 0x000fc80000000f00 */
[----:B------:R-:W-:Y:S05]  /*0380*/  RET.REL.NODEC R4 `(_Z12dependentOpsPKfS0_Pfi) ;  /* 0xfffffffc041c7950 */ /* 0x000fea0003c3ffff */
.L_x_16:
        /* <DEDUP_REMOVED lines=15> */
.L_x_19:


//--------------------- .nv.shared.reserved.0     --------------------------
	.section	.nv.shared.reserved.0,"aw",@nobits
	.weak		__nv_reservedSMEM_offset_0_alias
	.size		__nv_reservedSMEM_offset_0_alias, 0, 64
	.other		__nv_reservedSMEM_offset_0_alias,@"STO_CUDA_RESERVED_SHARED STV_DEFAULT"
__nv_reservedSMEM_offset_0_alias:
	.zero		0
	.zero		64


//--------------------- .nv.constant0._Z11tma_examplev --------------------------
	.section	.nv.constant0._Z11tma_examplev,"a",@progbits
	.sectionflags	@""
	.align	4
.nv.constant0._Z11tma_examplev:
	.zero		896


//--------------------- .nv.constant0._Z29stream_ordered_memory_examplev --------------------------
	.section	.nv.constant0._Z29stream_ordered_memory_examplev,"a",@progbits
	.sectionflags	@""
	.align	4
.nv.constant0._Z29stream_ordered_memory_examplev:
	.zero		896


//--------------------- .nv.constant0._Z22multipleIndependentOpsPKfS0_S0_S0_Pfi --------------------------
	.section	.nv.constant0._Z22multipleIndependentOpsPKfS0_S0_S0_Pfi,"a",@progbits
	.sectionflags	@""
	.align	4
.nv.constant0._Z22multipleIndependentOpsPKfS0_S0_S0_Pfi:
	.zero		940


//--------------------- .nv.constant0._Z14independentOpsPKfS0_Pfi --------------------------
	.section	.nv.constant0._Z14independentOpsPKfS0_Pfi,"a",@progbits
	.sectionflags	@""
	.align	4
.nv.constant0._Z14independentOpsPKfS0_Pfi:
	.zero		924


//--------------------- .nv.constant0._Z12dependentOpsPKfS0_Pfi --------------------------
	.section	.nv.constant0._Z12dependentOpsPKfS0_Pfi,"a",@progbits
	.sectionflags	@""
	.align	4
.nv.constant0._Z12dependentOpsPKfS0_Pfi:
	.zero		924


//--------------------- SYMBOLS --------------------------

	.type		.nv.reservedSmem.offset0,@object
	.size		.nv.reservedSmem.offset0,0x4
